//
// Generated by NVIDIA NVVM Compiler
//
// Compiler Build ID: CL-36424714
// Cuda compilation tools, release 13.0, V13.0.88
// Based on NVVM 20.0.0
//

.version 9.0
.target sm_100
.address_size 64

	// .globl	_Z3foov
.extern .func  (.param .b32 func_retval0) vprintf
(
	.param .b64 vprintf_param_0,
	.param .b64 vprintf_param_1
)
;
.global .align 1 .b8 $str[48] = {116, 104, 114, 101, 97, 100, 73, 100, 120, 58, 32, 40, 37, 100, 44, 32, 37, 100, 44, 32, 37, 100, 41, 10, 98, 108, 111, 99, 107, 73, 100, 120, 58, 32, 40, 37, 100, 44, 32, 37, 100, 44, 32, 37, 100, 41, 10};

.visible .entry _Z3foov()
{
	.local .align 8 .b8 	__local_depot0[24];
	.reg .b64 	%SP;
	.reg .b64 	%SPL;
	.reg .b32 	%r<8>;
	.reg .b64 	%rd<5>;

	mov.u64 	%SPL, __local_depot0;
	cvta.local.u64 	%SP, %SPL;
	add.u64 	%rd1, %SP, 0;
	add.u64 	%rd2, %SPL, 0;
	mov.u32 	%r1, %tid.x;
	mov.u32 	%r2, %tid.y;
	mov.u32 	%r3, %ctaid.x;
	mov.u32 	%r4, %ctaid.y;
	mov.u32 	%r5, %ctaid.z;
	st.local.v2.u32 	[%rd2], {%r1, %r2};
	st.local.v2.u32 	[%rd2+8], {%r2, %r3};
	st.local.v2.u32 	[%rd2+16], {%r4, %r5};
	mov.u64 	%rd3, $str;
	cvta.global.u64 	%rd4, %rd3;
	{ // callseq 0, 0
	.param .b64 param0;
	st.param.b64 	[param0], %rd4;
	.param .b64 param1;
	st.param.b64 	[param1], %rd1;
	.param .b32 retval0;
	call.uni (retval0), 
	vprintf, 
	(
	param0, 
	param1
	);
	ld.param.b32 	%r6, [retval0];
	} // callseq 0
	ret;

}


// ===== COMPILED SASS (sm_100) =====

	.target	sm_100

	.elftype	@"ET_EXEC"


//--------------------- .note.nv.tkinfo           --------------------------
	.section	.note.nv.tkinfo,"",@"SHT_NOTE"
	.sectionflags	@"SHF_NOTE_NV_TKINFO"
	.tkinfo
        /*0018*/ 	.word	0x00000002
        /*0030*/ 	.string	""
        /*0030*/ 	.string	"ptxas"
        /*0030*/ 	.string	"Cuda compilation tools, release 13.0, V13.0.88"
        /*0030*/ 	.string	"Build cuda_13.0.r13.0/compiler.36424714_0"
        /*0030*/ 	.string	"-arch sm_100 -m 64 "



//--------------------- .note.nv.cuinfo           --------------------------
	.section	.note.nv.cuinfo,"",@"SHT_NOTE"
	.sectionflags	@"SHF_NOTE_NV_CUINFO"
        /*0018*/ 	.short	0x0002
        /*001a*/ 	.short	0x0064
        /*001c*/ 	.short	0x0082
	.zero		2


//--------------------- .nv.info                  --------------------------
	.section	.nv.info,"",@"SHT_CUDA_INFO"
	.align	4


	//----- nvinfo : EIATTR_REGCOUNT
	.align		4
        /*0000*/ 	.byte	0x04, 0x2f
        /*0002*/ 	.short	(.L_2 - .L_1)
	.align		4
.L_1:
        /*0004*/ 	.word	index@(_Z3foov)
        /*0008*/ 	.word	0x00000018


	//----- nvinfo : EIATTR_FRAME_SIZE
	.align		4
.L_2:
        /*000c*/ 	.byte	0x04, 0x11
        /*000e*/ 	.short	(.L_4 - .L_3)
	.align		4
.L_3:
        /*0010*/ 	.word	index@(_Z3foov)
        /*0014*/ 	.word	0x00000018


	//----- nvinfo : EIATTR_MIN_STACK_SIZE
	.align		4
.L_4:
        /*0018*/ 	.byte	0x04, 0x12
        /*001a*/ 	.short	(.L_6 - .L_5)
	.align		4
.L_5:
        /*001c*/ 	.word	index@(_Z3foov)
        /*0020*/ 	.word	0x00000018
.L_6:


//--------------------- .nv.compat                --------------------------
	.section	.nv.compat,"",@"SHT_CUDA_COMPAT_INFO"
	.align	4
        /*0000*/ 	.byte	0x02, 0x09, 0x00, 0x00, 0x02, 0x02, 0x01, 0x00, 0x02, 0x05, 0x05, 0x00, 0x03, 0x07, 0x01, 0x01
        /*0010*/ 	.byte	0x02, 0x03, 0x00, 0x00, 0x02, 0x06, 0x01, 0x00, 0x04, 0x0b, 0x08, 0x00, 0x09, 0x00, 0x00, 0x00
        /*0020*/ 	.byte	0x00, 0x00, 0x00, 0x00


//--------------------- .nv.info._Z3foov          --------------------------
	.section	.nv.info._Z3foov,"",@"SHT_CUDA_INFO"
	.sectionflags	@""
	.align	4


	//----- nvinfo : EIATTR_CUDA_API_VERSION
	.align		4
        /*0000*/ 	.byte	0x04, 0x37
        /*0002*/ 	.short	(.L_8 - .L_7)
.L_7:
        /*0004*/ 	.word	0x00000082


	//----- nvinfo : EIATTR_SPARSE_MMA_MASK
	.align		4
.L_8:
        /*0008*/ 	.byte	0x03, 0x50
        /*000a*/ 	.short	0x0000


	//----- nvinfo : EIATTR_MAXREG_COUNT
	.align		4
        /*000c*/ 	.byte	0x03, 0x1b
        /*000e*/ 	.short	0x00ff


	//----- nvinfo : EIATTR_EXTERNS
	.align		4
        /*0010*/ 	.byte	0x04, 0x0f
        /*0012*/ 	.short	(.L_10 - .L_9)


	//   ....[0]....
	.align		4
.L_9:
        /*0014*/ 	.word	index@(vprintf)


	//----- nvinfo : EIATTR_MERCURY_ISA_VERSION
	.align		4
.L_10:
        /*0018*/ 	.byte	0x03, 0x5f
        /*001a*/ 	.short	0x0101


	//----- nvinfo : EIATTR_VRC_CTA_INIT_COUNT
	.align		4
        /*001c*/ 	.byte	0x02, 0x4a
	.zero		1
	.zero		1


	//----- nvinfo : EIATTR_SYSCALL_OFFSETS
	.align		4
        /*0020*/ 	.byte	0x04, 0x46
        /*0022*/ 	.short	(.L_12 - .L_11)


	//   ....[0]....
.L_11:
        /*0024*/ 	.word	0x00000150


	//----- nvinfo : EIATTR_EXIT_INSTR_OFFSETS
	.align		4
.L_12:
        /*0028*/ 	.byte	0x04, 0x1c
        /*002a*/ 	.short	(.L_14 - .L_13)


	//   ....[0]....
.L_13:
        /*002c*/ 	.word	0x00000160


	//----- nvinfo : EIATTR_SW_WAR
	.align		4
.L_14:
        /*0030*/ 	.byte	0x04, 0x36
        /*0032*/ 	.short	(.L_16 - .L_15)
.L_15:
        /*0034*/ 	.word	0x00000008
.L_16:


//--------------------- .nv.callgraph             --------------------------
	.section	.nv.callgraph,"",@"SHT_CUDA_CALLGRAPH"
	.align	4
	.sectionentsize	8
	.align		4
        /*0000*/ 	.word	0x00000000
	.align		4
        /*0004*/ 	.word	0xffffffff
	.align		4
        /*0008*/ 	.word	index@(_Z3foov)
	.align		4
        /*000c*/ 	.word	index@(vprintf)
	.align		4
        /*0010*/ 	.word	0x00000000
	.align		4
        /*0014*/ 	.word	0xfffffffe
	.align		4
        /*0018*/ 	.word	0x00000000
	.align		4
        /*001c*/ 	.word	0xfffffffd
	.align		4
        /*0020*/ 	.word	0x00000000
	.align		4
        /*0024*/ 	.word	0xfffffffc


//--------------------- .nv.constant4             --------------------------
	.section	.nv.constant4,"a",@progbits
	.align	8
	.align		8
.nv.constant4:
        /*0000*/ 	.dword	vprintf
	.align		8
        /*0008*/ 	.dword	$str


//--------------------- .text._Z3foov             --------------------------
	.section	.text._Z3foov,"ax",@progbits
	.align	128
        .global         _Z3foov
        .type           _Z3foov,@function
        .size           _Z3foov,(.L_x_2 - _Z3foov)
        .other          _Z3foov,@"STO_CUDA_ENTRY STV_DEFAULT"
_Z3foov:
.text._Z3foov:
[----:B------:R-:W0:Y:S01]  /*0000*/  LDC R1, c[0x0][0x37c] ;  /* 0x0000df00ff017b82 */ /* 0x000e220000000800 */
[----:B------:R-:W1:Y:S01]  /*0010*/  S2R R9, SR_TID.Y ;  /* 0x0000000000097919 */ /* 0x000e620000002200 */
[----:B0-----:R-:W-:Y:S01]  /*0020*/  VIADD R1, R1, 0xffffffe8 ;  /* 0xffffffe801017836 */ /* 0x001fe20000000000 */
[----:B------:R-:W-:Y:S01]  /*0030*/  MOV R0, 0x0 ;  /* 0x0000000000007802 */ /* 0x000fe20000000f00 */
[----:B------:R-:W0:Y:S01]  /*0040*/  LDCU UR4, c[0x0][0x2f8] ;  /* 0x00005f00ff0477ac */ /* 0x000e220008000800 */
[----:B------:R-:W2:Y:S03]  /*0050*/  S2R R8, SR_TID.X ;  /* 0x0000000000087919 */ /* 0x000ea60000002100 */
[----:B------:R3:W4:Y:S01]  /*0060*/  LDC.64 R2, c[0x4][R0] ;  /* 0x0100000000027b82 */ /* 0x0007220000000a00 */
[----:B------:R-:W5:Y:S01]  /*0070*/  LDCU.64 UR6, c[0x4][0x8] ;  /* 0x01000100ff0677ac */ /* 0x000f620008000a00 */
[----:B------:R-:W3:Y:S01]  /*0080*/  S2R R10, SR_CTAID.Y ;  /* 0x00000000000a7919 */ /* 0x000ee20000002600 */
[----:B------:R-:W1:Y:S01]  /*0090*/  LDCU UR5, c[0x0][0x2fc] ;  /* 0x00005f80ff0577ac */ /* 0x000e620008000800 */
[----:B------:R-:W3:Y:S01]  /*00a0*/  S2R R11, SR_CTAID.Z ;  /* 0x00000000000b7919 */ /* 0x000ee20000002700 */
[----:B------:R-:W3:Y:S01]  /*00b0*/  S2R R13, SR_CTAID.X ;  /* 0x00000000000d7919 */ /* 0x000ee20000002500 */
[----:B0-----:R-:W-:-:S02]  /*00c0*/  IADD3 R6, P0, PT, R1, UR4, RZ ;  /* 0x0000000401067c10 */ /* 0x001fc4000ff1e0ff */
[----:B-----5:R-:W-:Y:S01]  /*00d0*/  MOV R4, UR6 ;  /* 0x0000000600047c02 */ /* 0x020fe20008000f00 */
[----:B------:R-:W-:Y:S01]  /*00e0*/  IMAD.U32 R5, RZ, RZ, UR7 ;  /* 0x00000007ff057e24 */ /* 0x000fe2000f8e00ff */
[----:B-1----:R-:W-:Y:S01]  /*00f0*/  IADD3.X R7, PT, PT, RZ, UR5, RZ, P0, !PT ;  /* 0x00000005ff077c10 */ /* 0x002fe200087fe4ff */
[----:B------:R-:W-:Y:S01]  /*0100*/  IMAD.MOV.U32 R12, RZ, RZ, R9 ;  /* 0x000000ffff0c7224 */ /* 0x000fe200078e0009 */
[----:B--2---:R0:W-:Y:S04]  /*0110*/  STL.64 [R1], R8 ;  /* 0x0000000801007387 */ /* 0x0041e80000100a00 */
[----:B---3--:R0:W-:Y:S04]  /*0120*/  STL.64 [R1+0x10], R10 ;  /* 0x0000100a01007387 */ /* 0x0081e80000100a00 */
[----:B------:R0:W-:Y:S02]  /*0130*/  STL.64 [R1+0x8], R12 ;  /* 0x0000080c01007387 */ /* 0x0001e40000100a00 */
[----:B------:R-:W-:-:S07]  /*0140*/  LEPC R20, `(.L_x_0) ;  /* 0x000000001014794e */ /* 0x000fce0000000000 */
[----:B0---4-:R-:W-:Y:S05]  /*0150*/  CALL.ABS.NOINC R2 ;  /* 0x0000000002007343 */ /* 0x011fea0003c00000 */
.L_x_0:
[----:B------:R-:W-:Y:S05]  /*0160*/  EXIT ;  /* 0x000000000000794d */ /* 0x000fea0003800000 */
.L_x_1:
[----:B------:R-:W-:-:S00]  /*0170*/  BRA `(.L_x_1) ;  /* 0xfffffffc00fc7947 */ /* 0x000fc0000383ffff */
[----:B------:R-:W-:-:S00]  /*0180*/  NOP ;  /* 0x0000000000007918 */ /* 0x000fc00000000000 */
[----:B------:R-:W-:-:S00]  /*0190*/  NOP ;  /* 0x0000000000007918 */ /* 0x000fc00000000000 */
[----:B------:R-:W-:-:S00]  /*01a0*/  NOP ;  /* 0x0000000000007918 */ /* 0x000fc00000000000 */
[----:B------:R-:W-:-:S00]  /*01b0*/  NOP ;  /* 0x0000000000007918 */ /* 0x000fc00000000000 */
[----:B------:R-:W-:-:S00]  /*01c0*/  NOP ;  /* 0x0000000000007918 */ /* 0x000fc00000000000 */
[----:B------:R-:W-:-:S00]  /*01d0*/  NOP ;  /* 0x0000000000007918 */ /* 0x000fc00000000000 */
[----:B------:R-:W-:-:S00]  /*01e0*/  NOP ;  /* 0x0000000000007918 */ /* 0x000fc00000000000 */
[----:B------:R-:W-:-:S00]  /*01f0*/  NOP ;  /* 0x0000000000007918 */ /* 0x000fc00000000000 */
.L_x_2:


//--------------------- .nv.global.init           --------------------------
	.section	.nv.global.init,"aw",@progbits
.nv.global.init:
	.type		$str,@object
	.size		$str,(.L_0 - $str)
$str:
        /*0000*/ 	.byte	0x74, 0x68, 0x72, 0x65, 0x61, 0x64, 0x49, 0x64, 0x78, 0x3a, 0x20, 0x28, 0x25, 0x64, 0x2c, 0x20
        /*0010*/ 	.byte	0x25, 0x64, 0x2c, 0x20, 0x25, 0x64, 0x29, 0x0a, 0x62, 0x6c, 0x6f, 0x63, 0x6b, 0x49, 0x64, 0x78
        /*0020*/ 	.byte	0x3a, 0x20, 0x28, 0x25, 0x64, 0x2c, 0x20, 0x25, 0x64, 0x2c, 0x20, 0x25, 0x64, 0x29, 0x0a, 0x00
.L_0:


//--------------------- .nv.shared.reserved.0     --------------------------
	.section	.nv.shared.reserved.0,"aw",@nobits
	.weak		__nv_reservedSMEM_offset_0_alias
	.size		__nv_reservedSMEM_offset_0_alias, 0, 64
	.other		__nv_reservedSMEM_offset_0_alias,@"STO_CUDA_RESERVED_SHARED STV_DEFAULT"
__nv_reservedSMEM_offset_0_alias:
	.zero		0
	.zero		64


//--------------------- .nv.constant0._Z3foov     --------------------------
	.section	.nv.constant0._Z3foov,"a",@progbits
	.sectionflags	@""
	.align	4
.nv.constant0._Z3foov:
	.zero		896


//--------------------- SYMBOLS --------------------------

	.type		.nv.reservedSmem.offset0,@object
	.size		.nv.reservedSmem.offset0,0x4
	.type		vprintf,@function
